//
// Generated by NVIDIA NVVM Compiler
//
// Compiler Build ID: CL-36424714
// Cuda compilation tools, release 13.0, V13.0.88
// Based on NVVM 20.0.0
//

.version 9.0
.target sm_100
.address_size 64

	// .globl	_Z14test_reductionPfS_i
.extern .shared .align 16 .b8 shared[];

.visible .entry _Z14test_reductionPfS_i(
	.param .u64 .ptr .align 1 _Z14test_reductionPfS_i_param_0,
	.param .u64 .ptr .align 1 _Z14test_reductionPfS_i_param_1,
	.param .u32 _Z14test_reductionPfS_i_param_2
)
{
	.reg .pred 	%p<13>;
	.reg .b32 	%r<25>;
	.reg .b32 	%f<19>;
	.reg .b64 	%rd<7>;

	ld.param.u64 	%rd1, [_Z14test_reductionPfS_i_param_0];
	ld.param.u64 	%rd2, [_Z14test_reductionPfS_i_param_1];
	ld.param.u32 	%r8, [_Z14test_reductionPfS_i_param_2];
	mov.u32 	%r1, %tid.x;
	and.b32  	%r2, %r1, 31;
	setp.ge.s32 	%p1, %r1, %r8;
	mov.f32 	%f18, 0f00000000;
	@%p1 bra 	$L__BB0_2;
	cvta.to.global.u64 	%rd3, %rd1;
	mul.wide.u32 	%rd4, %r1, 4;
	add.s64 	%rd5, %rd3, %rd4;
	ld.global.f32 	%f18, [%rd5];
$L__BB0_2:
	mov.b32 	%r9, %f18;
	shfl.sync.down.b32	%r10|%p2, %r9, 16, 31, -1;
	mov.b32 	%f5, %r10;
	add.f32 	%f6, %f18, %f5;
	mov.b32 	%r11, %f6;
	shfl.sync.down.b32	%r12|%p3, %r11, 8, 31, -1;
	mov.b32 	%f7, %r12;
	add.f32 	%f8, %f6, %f7;
	mov.b32 	%r13, %f8;
	shfl.sync.down.b32	%r14|%p4, %r13, 4, 31, -1;
	mov.b32 	%f9, %r14;
	add.f32 	%f10, %f8, %f9;
	mov.b32 	%r15, %f10;
	shfl.sync.down.b32	%r16|%p5, %r15, 2, 31, -1;
	mov.b32 	%f11, %r16;
	add.f32 	%f12, %f10, %f11;
	mov.b32 	%r17, %f12;
	shfl.sync.down.b32	%r18|%p6, %r17, 1, 31, -1;
	mov.b32 	%f13, %r18;
	add.f32 	%f3, %f12, %f13;
	setp.ne.s32 	%p7, %r2, 0;
	shr.u32 	%r19, %r1, 3;
	and.b32  	%r20, %r19, 124;
	mov.u32 	%r21, shared;
	add.s32 	%r3, %r21, %r20;
	@%p7 bra 	$L__BB0_4;
	st.shared.f32 	[%r3], %f3;
$L__BB0_4:
	bar.sync 	0;
	setp.gt.u32 	%p8, %r1, 31;
	@%p8 bra 	$L__BB0_12;
	mov.u32 	%r4, %ntid.x;
	setp.lt.u32 	%p9, %r4, 64;
	@%p9 bra 	$L__BB0_10;
	shr.u32 	%r24, %r4, 6;
$L__BB0_7:
	setp.ge.u32 	%p10, %r2, %r24;
	@%p10 bra 	$L__BB0_9;
	shl.b32 	%r22, %r24, 2;
	add.s32 	%r23, %r3, %r22;
	ld.shared.f32 	%f14, [%r23];
	ld.shared.f32 	%f15, [%r3];
	add.f32 	%f16, %f14, %f15;
	st.shared.f32 	[%r3], %f16;
$L__BB0_9:
	bar.sync 	0;
	shr.u32 	%r7, %r24, 1;
	setp.gt.u32 	%p11, %r24, 1;
	mov.u32 	%r24, %r7;
	@%p11 bra 	$L__BB0_7;
$L__BB0_10:
	setp.ne.s32 	%p12, %r2, 0;
	@%p12 bra 	$L__BB0_12;
	ld.shared.f32 	%f17, [shared];
	cvta.to.global.u64 	%rd6, %rd2;
	st.global.f32 	[%rd6], %f17;
$L__BB0_12:
	ret;

}


// ===== COMPILED SASS (sm_100) =====

	.target	sm_100

	.elftype	@"ET_EXEC"


//--------------------- .note.nv.tkinfo           --------------------------
	.section	.note.nv.tkinfo,"",@"SHT_NOTE"
	.sectionflags	@"SHF_NOTE_NV_TKINFO"
	.tkinfo
        /*0018*/ 	.word	0x00000002
        /*0030*/ 	.string	""
        /*0030*/ 	.string	"ptxas"
        /*0030*/ 	.string	"Cuda compilation tools, release 13.0, V13.0.88"
        /*0030*/ 	.string	"Build cuda_13.0.r13.0/compiler.36424714_0"
        /*0030*/ 	.string	"-arch sm_100 -m 64 "



//--------------------- .note.nv.cuinfo           --------------------------
	.section	.note.nv.cuinfo,"",@"SHT_NOTE"
	.sectionflags	@"SHF_NOTE_NV_CUINFO"
        /*0018*/ 	.short	0x0002
        /*001a*/ 	.short	0x0064
        /*001c*/ 	.short	0x0082
	.zero		2


//--------------------- .nv.info                  --------------------------
	.section	.nv.info,"",@"SHT_CUDA_INFO"
	.align	4


	//----- nvinfo : EIATTR_REGCOUNT
	.align		4
        /*0000*/ 	.byte	0x04, 0x2f
        /*0002*/ 	.short	(.L_1 - .L_0)
	.align		4
.L_0:
        /*0004*/ 	.word	index@(_Z14test_reductionPfS_i)
        /*0008*/ 	.word	0x0000000e


	//----- nvinfo : EIATTR_FRAME_SIZE
	.align		4
.L_1:
        /*000c*/ 	.byte	0x04, 0x11
        /*000e*/ 	.short	(.L_3 - .L_2)
	.align		4
.L_2:
        /*0010*/ 	.word	index@(_Z14test_reductionPfS_i)
        /*0014*/ 	.word	0x00000000


	//----- nvinfo : EIATTR_MIN_STACK_SIZE
	.align		4
.L_3:
        /*0018*/ 	.byte	0x04, 0x12
        /*001a*/ 	.short	(.L_5 - .L_4)
	.align		4
.L_4:
        /*001c*/ 	.word	index@(_Z14test_reductionPfS_i)
        /*0020*/ 	.word	0x00000000
.L_5:


//--------------------- .nv.compat                --------------------------
	.section	.nv.compat,"",@"SHT_CUDA_COMPAT_INFO"
	.align	4
        /*0000*/ 	.byte	0x02, 0x09, 0x00, 0x00, 0x02, 0x02, 0x01, 0x00, 0x02, 0x05, 0x05, 0x00, 0x03, 0x07, 0x01, 0x01
        /*0010*/ 	.byte	0x02, 0x03, 0x00, 0x00, 0x02, 0x06, 0x01, 0x00, 0x04, 0x0b, 0x08, 0x00, 0x09, 0x00, 0x00, 0x00
        /*0020*/ 	.byte	0x00, 0x00, 0x00, 0x00


//--------------------- .nv.info._Z14test_reductionPfS_i --------------------------
	.section	.nv.info._Z14test_reductionPfS_i,"",@"SHT_CUDA_INFO"
	.sectionflags	@""
	.align	4


	//----- nvinfo : EIATTR_CUDA_API_VERSION
	.align		4
        /*0000*/ 	.byte	0x04, 0x37
        /*0002*/ 	.short	(.L_7 - .L_6)
.L_6:
        /*0004*/ 	.word	0x00000082


	//----- nvinfo : EIATTR_KPARAM_INFO
	.align		4
.L_7:
        /*0008*/ 	.byte	0x04, 0x17
        /*000a*/ 	.short	(.L_9 - .L_8)
.L_8:
        /*000c*/ 	.word	0x00000000
        /*0010*/ 	.short	0x0002
        /*0012*/ 	.short	0x0010
        /*0014*/ 	.byte	0x00, 0xf0, 0x11, 0x00


	//----- nvinfo : EIATTR_KPARAM_INFO
	.align		4
.L_9:
        /*0018*/ 	.byte	0x04, 0x17
        /*001a*/ 	.short	(.L_11 - .L_10)
.L_10:
        /*001c*/ 	.word	0x00000000
        /*0020*/ 	.short	0x0001
        /*0022*/ 	.short	0x0008
        /*0024*/ 	.byte	0x00, 0xf5, 0x21, 0x00


	//----- nvinfo : EIATTR_KPARAM_INFO
	.align		4
.L_11:
        /*0028*/ 	.byte	0x04, 0x17
        /*002a*/ 	.short	(.L_13 - .L_12)
.L_12:
        /*002c*/ 	.word	0x00000000
        /*0030*/ 	.short	0x0000
        /*0032*/ 	.short	0x0000
        /*0034*/ 	.byte	0x00, 0xf5, 0x21, 0x00


	//----- nvinfo : EIATTR_SPARSE_MMA_MASK
	.align		4
.L_13:
        /*0038*/ 	.byte	0x03, 0x50
        /*003a*/ 	.short	0x0000


	//----- nvinfo : EIATTR_MAXREG_COUNT
	.align		4
        /*003c*/ 	.byte	0x03, 0x1b
        /*003e*/ 	.short	0x00ff


	//----- nvinfo : EIATTR_NUM_BARRIERS
	.align		4
        /*0040*/ 	.byte	0x02, 0x4c
        /*0042*/ 	.byte	0x01
	.zero		1


	//----- nvinfo : EIATTR_MERCURY_ISA_VERSION
	.align		4
        /*0044*/ 	.byte	0x03, 0x5f
        /*0046*/ 	.short	0x0101


	//----- nvinfo : EIATTR_COOP_GROUP_MASK_REGIDS
	.align		4
        /*0048*/ 	.byte	0x04, 0x29
        /*004a*/ 	.short	(.L_15 - .L_14)


	//   ....[0]....
.L_14:
        /*004c*/ 	.word	0xffffffff


	//   ....[1]....
        /*0050*/ 	.word	0xffffffff


	//   ....[2]....
        /*0054*/ 	.word	0xffffffff


	//   ....[3]....
        /*0058*/ 	.word	0xffffffff


	//   ....[4]....
        /*005c*/ 	.word	0xffffffff


	//----- nvinfo : EIATTR_COOP_GROUP_INSTR_OFFSETS
	.align		4
.L_15:
        /*0060*/ 	.byte	0x04, 0x28
        /*0062*/ 	.short	(.L_17 - .L_16)


	//   ....[0]....
.L_16:
        /*0064*/ 	.word	0x00000100


	//   ....[1]....
        /*0068*/ 	.word	0x00000120


	//   ....[2]....
        /*006c*/ 	.word	0x00000140


	//   ....[3]....
        /*0070*/ 	.word	0x00000160


	//   ....[4]....
        /*0074*/ 	.word	0x00000190


	//----- nvinfo : EIATTR_VRC_CTA_INIT_COUNT
	.align		4
.L_17:
        /*0078*/ 	.byte	0x02, 0x4a
	.zero		1
	.zero		1


	//----- nvinfo : EIATTR_EXIT_INSTR_OFFSETS
	.align		4
        /*007c*/ 	.byte	0x04, 0x1c
        /*007e*/ 	.short	(.L_19 - .L_18)


	//   ....[0]....
.L_18:
        /*0080*/ 	.word	0x000001e0


	//   ....[1]....
        /*0084*/ 	.word	0x000002f0


	//   ....[2]....
        /*0088*/ 	.word	0x00000360


	//----- nvinfo : EIATTR_CBANK_PARAM_SIZE
	.align		4
.L_19:
        /*008c*/ 	.byte	0x03, 0x19
        /*008e*/ 	.short	0x0014


	//----- nvinfo : EIATTR_PARAM_CBANK
	.align		4
        /*0090*/ 	.byte	0x04, 0x0a
        /*0092*/ 	.short	(.L_21 - .L_20)
	.align		4
.L_20:
        /*0094*/ 	.word	index@(.nv.constant0._Z14test_reductionPfS_i)
        /*0098*/ 	.short	0x0380
        /*009a*/ 	.short	0x0014


	//----- nvinfo : EIATTR_SW_WAR
	.align		4
.L_21:
        /*009c*/ 	.byte	0x04, 0x36
        /*009e*/ 	.short	(.L_23 - .L_22)
.L_22:
        /*00a0*/ 	.word	0x00000008
.L_23:


//--------------------- .nv.callgraph             --------------------------
	.section	.nv.callgraph,"",@"SHT_CUDA_CALLGRAPH"
	.align	4
	.sectionentsize	8
	.align		4
        /*0000*/ 	.word	0x00000000
	.align		4
        /*0004*/ 	.word	0xffffffff
	.align		4
        /*0008*/ 	.word	0x00000000
	.align		4
        /*000c*/ 	.word	0xfffffffe
	.align		4
        /*0010*/ 	.word	0x00000000
	.align		4
        /*0014*/ 	.word	0xfffffffd
	.align		4
        /*0018*/ 	.word	0x00000000
	.align		4
        /*001c*/ 	.word	0xfffffffc


//--------------------- .text._Z14test_reductionPfS_i --------------------------
	.section	.text._Z14test_reductionPfS_i,"ax",@progbits
	.align	128
        .global         _Z14test_reductionPfS_i
        .type           _Z14test_reductionPfS_i,@function
        .size           _Z14test_reductionPfS_i,(.L_x_3 - _Z14test_reductionPfS_i)
        .other          _Z14test_reductionPfS_i,@"STO_CUDA_ENTRY STV_DEFAULT"
_Z14test_reductionPfS_i:
.text._Z14test_reductionPfS_i:
[----:B------:R-:W-:Y:S01]  /*0000*/  LDC R1, c[0x0][0x37c] ;  /* 0x0000df00ff017b82 */ /* 0x000fe20000000800 */
[----:B------:R-:W0:Y:S01]  /*0010*/  S2R R11, SR_TID.X ;  /* 0x00000000000b7919 */ /* 0x000e220000002100 */
[----:B------:R-:W0:Y:S01]  /*0020*/  LDCU UR4, c[0x0][0x390] ;  /* 0x00007200ff0477ac */ /* 0x000e220008000800 */
[----:B------:R-:W-:Y:S01]  /*0030*/  IMAD.MOV.U32 R4, RZ, RZ, RZ ;  /* 0x000000ffff047224 */ /* 0x000fe200078e00ff */
[----:B------:R-:W1:Y:S01]  /*0040*/  LDCU.64 UR6, c[0x0][0x358] ;  /* 0x00006b00ff0677ac */ /* 0x000e620008000a00 */
[----:B0-----:R-:W-:-:S13]  /*0050*/  ISETP.GE.AND P0, PT, R11, UR4, PT ;  /* 0x000000040b007c0c */ /* 0x001fda000bf06270 */
[----:B------:R-:W0:Y:S02]  /*0060*/  @!P0 LDC.64 R2, c[0x0][0x380] ;  /* 0x0000e000ff028b82 */ /* 0x000e240000000a00 */
[----:B0-----:R-:W-:-:S05]  /*0070*/  @!P0 IMAD.WIDE.U32 R2, R11, 0x4, R2 ;  /* 0x000000040b028825 */ /* 0x001fca00078e0002 */
[----:B-1----:R0:W2:Y:S01]  /*0080*/  @!P0 LDG.E R4, desc[UR6][R2.64] ;  /* 0x0000000602048981 */ /* 0x0020a2000c1e1900 */
[----:B------:R-:W1:Y:S01]  /*0090*/  S2UR UR5, SR_CgaCtaId ;  /* 0x00000000000579c3 */ /* 0x000e620000008800 */
[----:B------:R-:W-:Y:S01]  /*00a0*/  UMOV UR4, 0x400 ;  /* 0x0000040000047882 */ /* 0x000fe20000000000 */
[----:B------:R-:W-:Y:S02]  /*00b0*/  ISETP.GT.U32.AND P1, PT, R11, 0x1f, PT ;  /* 0x0000001f0b00780c */ /* 0x000fe40003f24070 */
[----:B0-----:R-:W-:-:S04]  /*00c0*/  SHF.R.U32.HI R2, RZ, 0x3, R11 ;  /* 0x00000003ff027819 */ /* 0x001fc8000001160b */
[----:B------:R-:W-:Y:S01]  /*00d0*/  LOP3.LUT R2, R2, 0x7c, RZ, 0xc0, !PT ;  /* 0x0000007c02027812 */ /* 0x000fe200078ec0ff */
[----:B-1----:R-:W-:-:S06]  /*00e0*/  ULEA UR4, UR5, UR4, 0x18 ;  /* 0x0000000405047291 */ /* 0x002fcc000f8ec0ff */
[----:B------:R-:W-:Y:S01]  /*00f0*/  VIADD R3, R2, UR4 ;  /* 0x0000000402037c36 */ /* 0x000fe20008000000 */
[----:B--2---:R-:W0:Y:S02]  /*0100*/  SHFL.DOWN PT, R5, R4, 0x10, 0x1f ;  /* 0x0a001f0004057f89 */ /* 0x004e2400000e0000 */
[----:B0-----:R-:W-:-:S05]  /*0110*/  FADD R5, R5, R4 ;  /* 0x0000000405057221 */ /* 0x001fca0000000000 */
[----:B------:R-:W0:Y:S02]  /*0120*/  SHFL.DOWN PT, R0, R5, 0x8, 0x1f ;  /* 0x09001f0005007f89 */ /* 0x000e2400000e0000 */
[----:B0-----:R-:W-:-:S05]  /*0130*/  FADD R6, R5, R0 ;  /* 0x0000000005067221 */ /* 0x001fca0000000000 */
[----:B------:R-:W0:Y:S02]  /*0140*/  SHFL.DOWN PT, R7, R6, 0x4, 0x1f ;  /* 0x08801f0006077f89 */ /* 0x000e2400000e0000 */
[----:B0-----:R-:W-:-:S05]  /*0150*/  FADD R7, R6, R7 ;  /* 0x0000000706077221 */ /* 0x001fca0000000000 */
[----:B------:R-:W0:Y:S02]  /*0160*/  SHFL.DOWN PT, R0, R7, 0x2, 0x1f ;  /* 0x08401f0007007f89 */ /* 0x000e2400000e0000 */
[----:B0-----:R-:W-:Y:S01]  /*0170*/  FADD R8, R7, R0 ;  /* 0x0000000007087221 */ /* 0x001fe20000000000 */
[----:B------:R-:W-:-:S04]  /*0180*/  LOP3.LUT R0, R11, 0x1f, RZ, 0xc0, !PT ;  /* 0x0000001f0b007812 */ /* 0x000fc800078ec0ff */
[----:B------:R-:W0:Y:S01]  /*0190*/  SHFL.DOWN PT, R9, R8, 0x1, 0x1f ;  /* 0x08201f0008097f89 */ /* 0x000e2200000e0000 */
[----:B------:R-:W-:Y:S01]  /*01a0*/  ISETP.NE.AND P0, PT, R0, RZ, PT ;  /* 0x000000ff0000720c */ /* 0x000fe20003f05270 */
[----:B0-----:R-:W-:-:S12]  /*01b0*/  FADD R9, R8, R9 ;  /* 0x0000000908097221 */ /* 0x001fd80000000000 */
[----:B------:R0:W-:Y:S01]  /*01c0*/  @!P0 STS [R2+UR4], R9 ;  /* 0x0000000902008988 */ /* 0x0001e20008000804 */
[----:B------:R-:W-:Y:S06]  /*01d0*/  BAR.SYNC.DEFER_BLOCKING 0x0 ;  /* 0x0000000000007b1d */ /* 0x000fec0000010000 */
[----:B------:R-:W-:Y:S05]  /*01e0*/  @P1 EXIT ;  /* 0x000000000000194d */ /* 0x000fea0003800000 */
[----:B------:R-:W1:Y:S01]  /*01f0*/  LDCU UR5, c[0x0][0x360] ;  /* 0x00006c00ff0577ac */ /* 0x000e620008000800 */
[----:B------:R-:W-:Y:S01]  /*0200*/  ISETP.NE.AND P0, PT, R0, RZ, PT ;  /* 0x000000ff0000720c */ /* 0x000fe20003f05270 */
[----:B-1----:R-:W-:-:S09]  /*0210*/  UISETP.GE.U32.AND UP0, UPT, UR5, 0x40, UPT ;  /* 0x000000400500788c */ /* 0x002fd2000bf06070 */
[----:B------:R-:W-:Y:S05]  /*0220*/  BRA.U !UP0, `(.L_x_0) ;  /* 0x0000000108307547 */ /* 0x000fea000b800000 */
[----:B------:R-:W-:-:S06]  /*0230*/  USHF.R.U32.HI UR5, URZ, 0x6, UR5 ;  /* 0x00000006ff057899 */ /* 0x000fcc0008011605 */
[----:B------:R-:W-:-:S07]  /*0240*/  MOV R4, UR5 ;  /* 0x0000000500047c02 */ /* 0x000fce0008000f00 */
.L_x_1:
[----:B------:R-:W-:-:S13]  /*0250*/  ISETP.GE.U32.AND P1, PT, R0, R4, PT ;  /* 0x000000040000720c */ /* 0x000fda0003f26070 */
[----:B------:R-:W-:Y:S01]  /*0260*/  @!P1 IMAD R5, R4, 0x4, R3 ;  /* 0x0000000404059824 */ /* 0x000fe200078e0203 */
[----:B------:R-:W-:Y:S05]  /*0270*/  @!P1 LDS R6, [R2+UR4] ;  /* 0x0000000402069984 */ /* 0x000fea0008000800 */
[----:B------:R-:W1:Y:S02]  /*0280*/  @!P1 LDS R5, [R5] ;  /* 0x0000000005059984 */ /* 0x000e640000000800 */
[----:B-1----:R-:W-:-:S05]  /*0290*/  @!P1 FADD R7, R5, R6 ;  /* 0x0000000605079221 */ /* 0x002fca0000000000 */
[----:B------:R1:W-:Y:S01]  /*02a0*/  @!P1 STS [R2+UR4], R7 ;  /* 0x0000000702009988 */ /* 0x0003e20008000804 */
[----:B------:R-:W-:Y:S01]  /*02b0*/  BAR.SYNC.DEFER_BLOCKING 0x0 ;  /* 0x0000000000007b1d */ /* 0x000fe20000010000 */
[----:B------:R-:W-:Y:S02]  /*02c0*/  ISETP.GT.U32.AND P1, PT, R4, 0x1, PT ;  /* 0x000000010400780c */ /* 0x000fe40003f24070 */
[----:B------:R-:W-:-:S11]  /*02d0*/  SHF.R.U32.HI R4, RZ, 0x1, R4 ;  /* 0x00000001ff047819 */ /* 0x000fd60000011604 */
[----:B-1----:R-:W-:Y:S05]  /*02e0*/  @P1 BRA `(.L_x_1) ;  /* 0xfffffffc00d81947 */ /* 0x002fea000383ffff */
.L_x_0:
[----:B------:R-:W-:Y:S05]  /*02f0*/  @P0 EXIT ;  /* 0x000000000000094d */ /* 0x000fea0003800000 */
[----:B------:R-:W1:Y:S01]  /*0300*/  S2UR UR5, SR_CgaCtaId ;  /* 0x00000000000579c3 */ /* 0x000e620000008800 */
[----:B------:R-:W-:-:S07]  /*0310*/  UMOV UR4, 0x400 ;  /* 0x0000040000047882 */ /* 0x000fce0000000000 */
[----:B0-----:R-:W0:Y:S01]  /*0320*/  LDC.64 R2, c[0x0][0x388] ;  /* 0x0000e200ff027b82 */ /* 0x001e220000000a00 */
[----:B-1----:R-:W-:-:S09]  /*0330*/  ULEA UR4, UR5, UR4, 0x18 ;  /* 0x0000000405047291 */ /* 0x002fd2000f8ec0ff */
[----:B------:R-:W0:Y:S04]  /*0340*/  LDS R5, [UR4] ;  /* 0x00000004ff057984 */ /* 0x000e280008000800 */
[----:B0-----:R-:W-:Y:S01]  /*0350*/  STG.E desc[UR6][R2.64], R5 ;  /* 0x0000000502007986 */ /* 0x001fe2000c101906 */
[----:B------:R-:W-:Y:S05]  /*0360*/  EXIT ;  /* 0x000000000000794d */ /* 0x000fea0003800000 */
.L_x_2:
[----:B------:R-:W-:-:S00]  /*0370*/  BRA `(.L_x_2) ;  /* 0xfffffffc00fc7947 */ /* 0x000fc0000383ffff */
[----:B------:R-:W-:-:S00]  /*0380*/  NOP ;  /* 0x0000000000007918 */ /* 0x000fc00000000000 */
[----:B------:R-:W-:-:S00]  /*0390*/  NOP ;  /* 0x0000000000007918 */ /* 0x000fc00000000000 */
[----:B------:R-:W-:-:S00]  /*03a0*/  NOP ;  /* 0x0000000000007918 */ /* 0x000fc00000000000 */
[----:B------:R-:W-:-:S00]  /*03b0*/  NOP ;  /* 0x0000000000007918 */ /* 0x000fc00000000000 */
[----:B------:R-:W-:-:S00]  /*03c0*/  NOP ;  /* 0x0000000000007918 */ /* 0x000fc00000000000 */
[----:B------:R-:W-:-:S00]  /*03d0*/  NOP ;  /* 0x0000000000007918 */ /* 0x000fc00000000000 */
[----:B------:R-:W-:-:S00]  /*03e0*/  NOP ;  /* 0x0000000000007918 */ /* 0x000fc00000000000 */
[----:B------:R-:W-:-:S00]  /*03f0*/  NOP ;  /* 0x0000000000007918 */ /* 0x000fc00000000000 */
.L_x_3:


//--------------------- .nv.shared._Z14test_reductionPfS_i --------------------------
	.section	.nv.shared._Z14test_reductionPfS_i,"aw",@nobits
	.sectionflags	@""
	.align	16
	.zero		1024


//--------------------- .nv.shared.reserved.0     --------------------------
	.section	.nv.shared.reserved.0,"aw",@nobits
	.weak		__nv_reservedSMEM_offset_0_alias
	.size		__nv_reservedSMEM_offset_0_alias, 0, 64
	.other		__nv_reservedSMEM_offset_0_alias,@"STO_CUDA_RESERVED_SHARED STV_DEFAULT"
__nv_reservedSMEM_offset_0_alias:
	.zero		0
	.zero		64


//--------------------- .nv.constant0._Z14test_reductionPfS_i --------------------------
	.section	.nv.constant0._Z14test_reductionPfS_i,"a",@progbits
	.sectionflags	@""
	.align	4
.nv.constant0._Z14test_reductionPfS_i:
	.zero		916


//--------------------- SYMBOLS --------------------------

	.type		.nv.reservedSmem.offset0,@object
	.size		.nv.reservedSmem.offset0,0x4
	.type		.nv.reservedSmem.cap,@object
	.size		.nv.reservedSmem.cap,0x4
